//
// Generated by NVIDIA NVVM Compiler
//
// Compiler Build ID: CL-36424714
// Cuda compilation tools, release 13.0, V13.0.88
// Based on NVVM 20.0.0
//

.version 9.0
.target sm_100
.address_size 64

	// .globl	_Z8PTAP_GPUPdPmmS_S0_mS_S0_m
.extern .func  (.param .b32 func_retval0) vprintf
(
	.param .b64 vprintf_param_0,
	.param .b64 vprintf_param_1
)
;
.global .align 1 .b8 $str[4] = {37, 101, 10};

.visible .entry _Z8PTAP_GPUPdPmmS_S0_mS_S0_m(
	.param .u64 .ptr .align 1 _Z8PTAP_GPUPdPmmS_S0_mS_S0_m_param_0,
	.param .u64 .ptr .align 1 _Z8PTAP_GPUPdPmmS_S0_mS_S0_m_param_1,
	.param .u64 _Z8PTAP_GPUPdPmmS_S0_mS_S0_m_param_2,
	.param .u64 .ptr .align 1 _Z8PTAP_GPUPdPmmS_S0_mS_S0_m_param_3,
	.param .u64 .ptr .align 1 _Z8PTAP_GPUPdPmmS_S0_mS_S0_m_param_4,
	.param .u64 _Z8PTAP_GPUPdPmmS_S0_mS_S0_m_param_5,
	.param .u64 .ptr .align 1 _Z8PTAP_GPUPdPmmS_S0_mS_S0_m_param_6,
	.param .u64 .ptr .align 1 _Z8PTAP_GPUPdPmmS_S0_mS_S0_m_param_7,
	.param .u64 _Z8PTAP_GPUPdPmmS_S0_mS_S0_m_param_8
)
{
	.local .align 8 .b8 	__local_depot0[8];
	.reg .b64 	%SP;
	.reg .b64 	%SPL;
	.reg .pred 	%p<4>;
	.reg .b32 	%r<3>;
	.reg .b64 	%rd<21>;
	.reg .b64 	%fd<6>;

	mov.u64 	%SPL, __local_depot0;
	cvta.local.u64 	%SP, %SPL;
	ld.param.u64 	%rd6, [_Z8PTAP_GPUPdPmmS_S0_mS_S0_m_param_3];
	ld.param.u64 	%rd7, [_Z8PTAP_GPUPdPmmS_S0_mS_S0_m_param_4];
	ld.param.u64 	%rd8, [_Z8PTAP_GPUPdPmmS_S0_mS_S0_m_param_5];
	setp.eq.s64 	%p1, %rd8, 0;
	mov.f64 	%fd5, 0d0000000000000000;
	@%p1 bra 	$L__BB0_5;
	mul.lo.s64 	%rd1, %rd8, 3;
	cvta.to.global.u64 	%rd2, %rd7;
	mov.b64 	%rd20, 0;
	bra.uni 	$L__BB0_3;
$L__BB0_2:
	add.s64 	%rd20, %rd20, 1;
	setp.eq.s64 	%p3, %rd20, %rd8;
	@%p3 bra 	$L__BB0_5;
$L__BB0_3:
	add.s64 	%rd5, %rd20, %rd1;
	shl.b64 	%rd10, %rd5, 3;
	add.s64 	%rd11, %rd2, %rd10;
	ld.global.u64 	%rd12, [%rd11];
	setp.ne.s64 	%p2, %rd12, 3;
	@%p2 bra 	$L__BB0_2;
	cvta.to.global.u64 	%rd13, %rd6;
	add.s64 	%rd15, %rd13, %rd10;
	ld.global.f64 	%fd5, [%rd15];
$L__BB0_5:
	add.u64 	%rd16, %SP, 0;
	add.u64 	%rd17, %SPL, 0;
	st.local.f64 	[%rd17], %fd5;
	mov.u64 	%rd18, $str;
	cvta.global.u64 	%rd19, %rd18;
	{ // callseq 0, 0
	.param .b64 param0;
	st.param.b64 	[param0], %rd19;
	.param .b64 param1;
	st.param.b64 	[param1], %rd16;
	.param .b32 retval0;
	call.uni (retval0), 
	vprintf, 
	(
	param0, 
	param1
	);
	ld.param.b32 	%r1, [retval0];
	} // callseq 0
	ret;

}


// ===== COMPILED SASS (sm_100) =====

	.target	sm_100

	.elftype	@"ET_EXEC"


//--------------------- .note.nv.tkinfo           --------------------------
	.section	.note.nv.tkinfo,"",@"SHT_NOTE"
	.sectionflags	@"SHF_NOTE_NV_TKINFO"
	.tkinfo
        /*0018*/ 	.word	0x00000002
        /*0030*/ 	.string	""
        /*0030*/ 	.string	"ptxas"
        /*0030*/ 	.string	"Cuda compilation tools, release 13.0, V13.0.88"
        /*0030*/ 	.string	"Build cuda_13.0.r13.0/compiler.36424714_0"
        /*0030*/ 	.string	"-arch sm_100 -m 64 "



//--------------------- .note.nv.cuinfo           --------------------------
	.section	.note.nv.cuinfo,"",@"SHT_NOTE"
	.sectionflags	@"SHF_NOTE_NV_CUINFO"
        /*0018*/ 	.short	0x0002
        /*001a*/ 	.short	0x0064
        /*001c*/ 	.short	0x0082
	.zero		2


//--------------------- .nv.info                  --------------------------
	.section	.nv.info,"",@"SHT_CUDA_INFO"
	.align	4


	//----- nvinfo : EIATTR_REGCOUNT
	.align		4
        /*0000*/ 	.byte	0x04, 0x2f
        /*0002*/ 	.short	(.L_2 - .L_1)
	.align		4
.L_1:
        /*0004*/ 	.word	index@(_Z8PTAP_GPUPdPmmS_S0_mS_S0_m)
        /*0008*/ 	.word	0x00000018


	//----- nvinfo : EIATTR_FRAME_SIZE
	.align		4
.L_2:
        /*000c*/ 	.byte	0x04, 0x11
        /*000e*/ 	.short	(.L_4 - .L_3)
	.align		4
.L_3:
        /*0010*/ 	.word	index@(_Z8PTAP_GPUPdPmmS_S0_mS_S0_m)
        /*0014*/ 	.word	0x00000008


	//----- nvinfo : EIATTR_MIN_STACK_SIZE
	.align		4
.L_4:
        /*0018*/ 	.byte	0x04, 0x12
        /*001a*/ 	.short	(.L_6 - .L_5)
	.align		4
.L_5:
        /*001c*/ 	.word	index@(_Z8PTAP_GPUPdPmmS_S0_mS_S0_m)
        /*0020*/ 	.word	0x00000008
.L_6:


//--------------------- .nv.compat                --------------------------
	.section	.nv.compat,"",@"SHT_CUDA_COMPAT_INFO"
	.align	4
        /*0000*/ 	.byte	0x02, 0x09, 0x00, 0x00, 0x02, 0x02, 0x01, 0x00, 0x02, 0x05, 0x05, 0x00, 0x03, 0x07, 0x01, 0x01
        /*0010*/ 	.byte	0x02, 0x03, 0x00, 0x00, 0x02, 0x06, 0x01, 0x00, 0x04, 0x0b, 0x08, 0x00, 0x09, 0x00, 0x00, 0x00
        /*0020*/ 	.byte	0x00, 0x00, 0x00, 0x00


//--------------------- .nv.info._Z8PTAP_GPUPdPmmS_S0_mS_S0_m --------------------------
	.section	.nv.info._Z8PTAP_GPUPdPmmS_S0_mS_S0_m,"",@"SHT_CUDA_INFO"
	.sectionflags	@""
	.align	4


	//----- nvinfo : EIATTR_CUDA_API_VERSION
	.align		4
        /*0000*/ 	.byte	0x04, 0x37
        /*0002*/ 	.short	(.L_8 - .L_7)
.L_7:
        /*0004*/ 	.word	0x00000082


	//----- nvinfo : EIATTR_KPARAM_INFO
	.align		4
.L_8:
        /*0008*/ 	.byte	0x04, 0x17
        /*000a*/ 	.short	(.L_10 - .L_9)
.L_9:
        /*000c*/ 	.word	0x00000000
        /*0010*/ 	.short	0x0008
        /*0012*/ 	.short	0x0040
        /*0014*/ 	.byte	0x00, 0xf0, 0x21, 0x00


	//----- nvinfo : EIATTR_KPARAM_INFO
	.align		4
.L_10:
        /*0018*/ 	.byte	0x04, 0x17
        /*001a*/ 	.short	(.L_12 - .L_11)
.L_11:
        /*001c*/ 	.word	0x00000000
        /*0020*/ 	.short	0x0007
        /*0022*/ 	.short	0x0038
        /*0024*/ 	.byte	0x00, 0xf5, 0x21, 0x00


	//----- nvinfo : EIATTR_KPARAM_INFO
	.align		4
.L_12:
        /*0028*/ 	.byte	0x04, 0x17
        /*002a*/ 	.short	(.L_14 - .L_13)
.L_13:
        /*002c*/ 	.word	0x00000000
        /*0030*/ 	.short	0x0006
        /*0032*/ 	.short	0x0030
        /*0034*/ 	.byte	0x00, 0xf5, 0x21, 0x00


	//----- nvinfo : EIATTR_KPARAM_INFO
	.align		4
.L_14:
        /*0038*/ 	.byte	0x04, 0x17
        /*003a*/ 	.short	(.L_16 - .L_15)
.L_15:
        /*003c*/ 	.word	0x00000000
        /*0040*/ 	.short	0x0005
        /*0042*/ 	.short	0x0028
        /*0044*/ 	.byte	0x00, 0xf0, 0x21, 0x00


	//----- nvinfo : EIATTR_KPARAM_INFO
	.align		4
.L_16:
        /*0048*/ 	.byte	0x04, 0x17
        /*004a*/ 	.short	(.L_18 - .L_17)
.L_17:
        /*004c*/ 	.word	0x00000000
        /*0050*/ 	.short	0x0004
        /*0052*/ 	.short	0x0020
        /*0054*/ 	.byte	0x00, 0xf5, 0x21, 0x00


	//----- nvinfo : EIATTR_KPARAM_INFO
	.align		4
.L_18:
        /*0058*/ 	.byte	0x04, 0x17
        /*005a*/ 	.short	(.L_20 - .L_19)
.L_19:
        /*005c*/ 	.word	0x00000000
        /*0060*/ 	.short	0x0003
        /*0062*/ 	.short	0x0018
        /*0064*/ 	.byte	0x00, 0xf5, 0x21, 0x00


	//----- nvinfo : EIATTR_KPARAM_INFO
	.align		4
.L_20:
        /*0068*/ 	.byte	0x04, 0x17
        /*006a*/ 	.short	(.L_22 - .L_21)
.L_21:
        /*006c*/ 	.word	0x00000000
        /*0070*/ 	.short	0x0002
        /*0072*/ 	.short	0x0010
        /*0074*/ 	.byte	0x00, 0xf0, 0x21, 0x00


	//----- nvinfo : EIATTR_KPARAM_INFO
	.align		4
.L_22:
        /*0078*/ 	.byte	0x04, 0x17
        /*007a*/ 	.short	(.L_24 - .L_23)
.L_23:
        /*007c*/ 	.word	0x00000000
        /*0080*/ 	.short	0x0001
        /*0082*/ 	.short	0x0008
        /*0084*/ 	.byte	0x00, 0xf5, 0x21, 0x00


	//----- nvinfo : EIATTR_KPARAM_INFO
	.align		4
.L_24:
        /*0088*/ 	.byte	0x04, 0x17
        /*008a*/ 	.short	(.L_26 - .L_25)
.L_25:
        /*008c*/ 	.word	0x00000000
        /*0090*/ 	.short	0x0000
        /*0092*/ 	.short	0x0000
        /*0094*/ 	.byte	0x00, 0xf5, 0x21, 0x00


	//----- nvinfo : EIATTR_SPARSE_MMA_MASK
	.align		4
.L_26:
        /*0098*/ 	.byte	0x03, 0x50
        /*009a*/ 	.short	0x0000


	//----- nvinfo : EIATTR_MAXREG_COUNT
	.align		4
        /*009c*/ 	.byte	0x03, 0x1b
        /*009e*/ 	.short	0x00ff


	//----- nvinfo : EIATTR_EXTERNS
	.align		4
        /*00a0*/ 	.byte	0x04, 0x0f
        /*00a2*/ 	.short	(.L_28 - .L_27)


	//   ....[0]....
	.align		4
.L_27:
        /*00a4*/ 	.word	index@(vprintf)


	//----- nvinfo : EIATTR_MERCURY_ISA_VERSION
	.align		4
.L_28:
        /*00a8*/ 	.byte	0x03, 0x5f
        /*00aa*/ 	.short	0x0101


	//----- nvinfo : EIATTR_VRC_CTA_INIT_COUNT
	.align		4
        /*00ac*/ 	.byte	0x02, 0x4a
	.zero		1
	.zero		1


	//----- nvinfo : EIATTR_SYSCALL_OFFSETS
	.align		4
        /*00b0*/ 	.byte	0x04, 0x46
        /*00b2*/ 	.short	(.L_30 - .L_29)


	//   ....[0]....
.L_29:
        /*00b4*/ 	.word	0x000003c0


	//----- nvinfo : EIATTR_EXIT_INSTR_OFFSETS
	.align		4
.L_30:
        /*00b8*/ 	.byte	0x04, 0x1c
        /*00ba*/ 	.short	(.L_32 - .L_31)


	//   ....[0]....
.L_31:
        /*00bc*/ 	.word	0x000003d0


	//----- nvinfo : EIATTR_CBANK_PARAM_SIZE
	.align		4
.L_32:
        /*00c0*/ 	.byte	0x03, 0x19
        /*00c2*/ 	.short	0x0048


	//----- nvinfo : EIATTR_PARAM_CBANK
	.align		4
        /*00c4*/ 	.byte	0x04, 0x0a
        /*00c6*/ 	.short	(.L_34 - .L_33)
	.align		4
.L_33:
        /*00c8*/ 	.word	index@(.nv.constant0._Z8PTAP_GPUPdPmmS_S0_mS_S0_m)
        /*00cc*/ 	.short	0x0380
        /*00ce*/ 	.short	0x0048


	//----- nvinfo : EIATTR_SW_WAR
	.align		4
.L_34:
        /*00d0*/ 	.byte	0x04, 0x36
        /*00d2*/ 	.short	(.L_36 - .L_35)
.L_35:
        /*00d4*/ 	.word	0x00000008
.L_36:


//--------------------- .nv.callgraph             --------------------------
	.section	.nv.callgraph,"",@"SHT_CUDA_CALLGRAPH"
	.align	4
	.sectionentsize	8
	.align		4
        /*0000*/ 	.word	0x00000000
	.align		4
        /*0004*/ 	.word	0xffffffff
	.align		4
        /*0008*/ 	.word	index@(_Z8PTAP_GPUPdPmmS_S0_mS_S0_m)
	.align		4
        /*000c*/ 	.word	index@(vprintf)
	.align		4
        /*0010*/ 	.word	0x00000000
	.align		4
        /*0014*/ 	.word	0xfffffffe
	.align		4
        /*0018*/ 	.word	0x00000000
	.align		4
        /*001c*/ 	.word	0xfffffffd
	.align		4
        /*0020*/ 	.word	0x00000000
	.align		4
        /*0024*/ 	.word	0xfffffffc


//--------------------- .nv.constant4             --------------------------
	.section	.nv.constant4,"a",@progbits
	.align	8
	.align		8
.nv.constant4:
        /*0000*/ 	.dword	vprintf
	.align		8
        /*0008*/ 	.dword	$str


//--------------------- .text._Z8PTAP_GPUPdPmmS_S0_mS_S0_m --------------------------
	.section	.text._Z8PTAP_GPUPdPmmS_S0_mS_S0_m,"ax",@progbits
	.align	128
        .global         _Z8PTAP_GPUPdPmmS_S0_mS_S0_m
        .type           _Z8PTAP_GPUPdPmmS_S0_mS_S0_m,@function
        .size           _Z8PTAP_GPUPdPmmS_S0_mS_S0_m,(.L_x_5 - _Z8PTAP_GPUPdPmmS_S0_mS_S0_m)
        .other          _Z8PTAP_GPUPdPmmS_S0_mS_S0_m,@"STO_CUDA_ENTRY STV_DEFAULT"
_Z8PTAP_GPUPdPmmS_S0_mS_S0_m:
.text._Z8PTAP_GPUPdPmmS_S0_mS_S0_m:
[----:B------:R-:W0:Y:S01]  /*0000*/  LDC R1, c[0x0][0x37c] ;  /* 0x0000df00ff017b82 */ /* 0x000e220000000800 */
[----:B------:R-:W1:Y:S01]  /*0010*/  LDCU.64 UR6, c[0x0][0x3a8] ;  /* 0x00007500ff0677ac */ /* 0x000e620008000a00 */
[----:B0-----:R-:W-:Y:S01]  /*0020*/  VIADD R1, R1, 0xfffffff8 ;  /* 0xfffffff801017836 */ /* 0x001fe20000000000 */
[----:B------:R-:W-:Y:S01]  /*0030*/  CS2R R2, SRZ ;  /* 0x0000000000027805 */ /* 0x000fe2000001ff00 */
[----:B------:R-:W0:Y:S01]  /*0040*/  LDCU UR4, c[0x0][0x2f8] ;  /* 0x00005f00ff0477ac */ /* 0x000e220008000800 */
[----:B------:R-:W2:Y:S01]  /*0050*/  LDCU UR5, c[0x0][0x2fc] ;  /* 0x00005f80ff0577ac */ /* 0x000ea20008000800 */
[----:B-1----:R-:W-:-:S04]  /*0060*/  UISETP.NE.U32.AND UP0, UPT, UR6, URZ, UPT ;  /* 0x000000ff0600728c */ /* 0x002fc8000bf05070 */
[----:B------:R-:W-:Y:S01]  /*0070*/  UISETP.NE.AND.EX UP0, UPT, UR7, URZ, UPT, UP0 ;  /* 0x000000ff0700728c */ /* 0x000fe2000bf05300 */
[----:B0-----:R-:W-:-:S05]  /*0080*/  IADD3 R6, P0, PT, R1, UR4, RZ ;  /* 0x0000000401067c10 */ /* 0x001fca000ff1e0ff */
[----:B--2---:R-:W-:-:S03]  /*0090*/  IMAD.X R7, RZ, RZ, UR5, P0 ;  /* 0x00000005ff077e24 */ /* 0x004fc600080e06ff */
[----:B------:R-:W-:Y:S05]  /*00a0*/  BRA.U !UP0, `(.L_x_0) ;  /* 0x0000000108a87547 */ /* 0x000fea000b800000 */
[----:B------:R-:W0:Y:S01]  /*00b0*/  LDCU.64 UR8, c[0x0][0x3a0] ;  /* 0x00007400ff0877ac */ /* 0x000e220008000a00 */
[----:B------:R-:W-:Y:S02]  /*00c0*/  UIMAD.WIDE.U32 UR4, UR6, 0x18, URZ ;  /* 0x00000018060478a5 */ /* 0x000fe4000f8e00ff */
[----:B------:R-:W-:Y:S01]  /*00d0*/  UIMAD UR6, UR7, 0x18, URZ ;  /* 0x00000018070678a4 */ /* 0x000fe2000f8e02ff */
[----:B------:R-:W1:Y:S03]  /*00e0*/  LDCU.64 UR10, c[0x0][0x358] ;  /* 0x00006b00ff0a77ac */ /* 0x000e660008000a00 */
[----:B------:R-:W-:Y:S02]  /*00f0*/  UIADD3 UR6, UPT, UPT, UR5, UR6, URZ ;  /* 0x0000000605067290 */ /* 0x000fe4000fffe0ff */
[----:B0-----:R-:W-:-:S04]  /*0100*/  UIADD3 UR5, UP0, UPT, UR4, UR8, URZ ;  /* 0x0000000804057290 */ /* 0x001fc8000ff1e0ff */
[----:B------:R-:W-:Y:S02]  /*0110*/  UIADD3.X UR7, UPT, UPT, UR6, UR9, URZ, UP0, !UPT ;  /* 0x0000000906077290 */ /* 0x000fe400087fe4ff */
[----:B------:R-:W-:-:S04]  /*0120*/  IMAD.U32 R4, RZ, RZ, UR5 ;  /* 0x00000005ff047e24 */ /* 0x000fc8000f8e00ff */
[----:B------:R-:W-:-:S06]  /*0130*/  IMAD.U32 R5, RZ, RZ, UR7 ;  /* 0x00000007ff057e24 */ /* 0x000fcc000f8e00ff */
[----:B-1----:R-:W2:Y:S02]  /*0140*/  LDG.E.64 R4, desc[UR10][R4.64] ;  /* 0x0000000a04047981 */ /* 0x002ea4000c1e1b00 */
[----:B--2---:R-:W-:-:S04]  /*0150*/  ISETP.NE.U32.AND P0, PT, R4, 0x3, PT ;  /* 0x000000030400780c */ /* 0x004fc80003f05070 */
[----:B------:R-:W-:-:S13]  /*0160*/  ISETP.NE.AND.EX P0, PT, R5, RZ, PT, P0 ;  /* 0x000000ff0500720c */ /* 0x000fda0003f05300 */
[----:B------:R-:W-:Y:S05]  /*0170*/  @!P0 BRA `(.L_x_1) ;  /* 0x00000000005c8947 */ /* 0x000fea0003800000 */
[----:B------:R-:W0:Y:S01]  /*0180*/  LDCU.64 UR12, c[0x0][0x3a8] ;  /* 0x00007500ff0c77ac */ /* 0x000e220008000a00 */
[----:B------:R-:W1:Y:S01]  /*0190*/  LDCU.64 UR14, c[0x0][0x3a0] ;  /* 0x00007400ff0e77ac */ /* 0x000e620008000a00 */
[----:B------:R-:W-:Y:S01]  /*01a0*/  UMOV UR4, URZ ;  /* 0x000000ff00047c82 */ /* 0x000fe20008000000 */
[----:B------:R-:W-:-:S05]  /*01b0*/  UMOV UR5, URZ ;  /* 0x000000ff00057c82 */ /* 0x000fca0008000000 */
.L_x_2:
[----:B------:R-:W-:-:S04]  /*01c0*/  UIADD3 UR4, UP0, UPT, UR4, 0x1, URZ ;  /* 0x0000000104047890 */ /* 0x000fc8000ff1e0ff */
[----:B------:R-:W-:Y:S02]  /*01d0*/  UIADD3.X UR5, UPT, UPT, URZ, UR5, URZ, UP0, !UPT ;  /* 0x00000005ff057290 */ /* 0x000fe400087fe4ff */
[----:B0-----:R-:W-:-:S04]  /*01e0*/  UISETP.NE.U32.AND UP0, UPT, UR4, UR12, UPT ;  /* 0x0000000c0400728c */ /* 0x001fc8000bf05070 */
[----:B------:R-:W-:-:S09]  /*01f0*/  UISETP.NE.AND.EX UP0, UPT, UR5, UR13, UPT, UP0 ;  /* 0x0000000d0500728c */ /* 0x000fd2000bf05300 */
[----:B------:R-:W-:Y:S05]  /*0200*/  BRA.U !UP0, `(.L_x_0) ;  /* 0x0000000108507547 */ /* 0x000fea000b800000 */
[----:B------:R-:W-:Y:S02]  /*0210*/  UIMAD UR8, UR13, 0x3, URZ ;  /* 0x000000030d0878a4 */ /* 0x000fe4000f8e02ff */
[----:B------:R-:W-:-:S04]  /*0220*/  UIMAD.WIDE.U32 UR6, UR12, 0x3, UR4 ;  /* 0x000000030c0678a5 */ /* 0x000fc8000f8e0004 */
[----:B------:R-:W-:Y:S02]  /*0230*/  UIADD3 UR8, UPT, UPT, UR7, UR8, URZ ;  /* 0x0000000807087290 */ /* 0x000fe4000fffe0ff */
[----:B------:R-:W-:Y:S02]  /*0240*/  USHF.L.U32 UR7, UR6, 0x3, URZ ;  /* 0x0000000306077899 */ /* 0x000fe400080006ff */
[----:B------:R-:W-:Y:S02]  /*0250*/  USHF.L.U64.HI UR6, UR6, 0x3, UR8 ;  /* 0x0000000306067899 */ /* 0x000fe40008010208 */
[----:B-1----:R-:W-:-:S04]  /*0260*/  UIADD3 UR8, UP0, UPT, UR7, UR14, URZ ;  /* 0x0000000e07087290 */ /* 0x002fc8000ff1e0ff */
[----:B------:R-:W-:Y:S02]  /*0270*/  UIADD3.X UR9, UPT, UPT, UR6, UR15, URZ, UP0, !UPT ;  /* 0x0000000f06097290 */ /* 0x000fe400087fe4ff */
[----:B------:R-:W-:-:S04]  /*0280*/  IMAD.U32 R4, RZ, RZ, UR8 ;  /* 0x00000008ff047e24 */ /* 0x000fc8000f8e00ff */
[----:B------:R-:W-:-:S06]  /*0290*/  MOV R5, UR9 ;  /* 0x0000000900057c02 */ /* 0x000fcc0008000f00 */
[----:B------:R-:W2:Y:S02]  /*02a0*/  LDG.E.64 R4, desc[UR10][R4.64] ;  /* 0x0000000a04047981 */ /* 0x000ea4000c1e1b00 */
[----:B--2---:R-:W-:-:S04]  /*02b0*/  ISETP.NE.U32.AND P0, PT, R4, 0x3, PT ;  /* 0x000000030400780c */ /* 0x004fc80003f05070 */
[----:B------:R-:W-:-:S13]  /*02c0*/  ISETP.NE.AND.EX P0, PT, R5, RZ, PT, P0 ;  /* 0x000000ff0500720c */ /* 0x000fda0003f05300 */
[----:B------:R-:W-:Y:S05]  /*02d0*/  @P0 BRA `(.L_x_2) ;  /* 0xfffffffc00b80947 */ /* 0x000fea000383ffff */
[----:B------:R-:W-:-:S05]  /*02e0*/  UMOV UR4, UR7 ;  /* 0x0000000700047c82 */ /* 0x000fca0008000000 */
.L_x_1:
[----:B------:R-:W0:Y:S02]  /*02f0*/  LDCU.64 UR8, c[0x0][0x398] ;  /* 0x00007300ff0877ac */ /* 0x000e240008000a00 */
[----:B0-----:R-:W-:-:S04]  /*0300*/  UIADD3 UR4, UP0, UPT, UR4, UR8, URZ ;  /* 0x0000000804047290 */ /* 0x001fc8000ff1e0ff */
[----:B------:R-:W-:Y:S02]  /*0310*/  UIADD3.X UR5, UPT, UPT, UR6, UR9, URZ, UP0, !UPT ;  /* 0x0000000906057290 */ /* 0x000fe400087fe4ff */
[----:B------:R-:W-:-:S04]  /*0320*/  IMAD.U32 R2, RZ, RZ, UR4 ;  /* 0x00000004ff027e24 */ /* 0x000fc8000f8e00ff */
[----:B------:R-:W-:-:S06]  /*0330*/  IMAD.U32 R3, RZ, RZ, UR5 ;  /* 0x00000005ff037e24 */ /* 0x000fcc000f8e00ff */
[----:B------:R-:W5:Y:S02]  /*0340*/  LDG.E.64 R2, desc[UR10][R2.64] ;  /* 0x0000000a02027981 */ /* 0x000f64000c1e1b00 */
.L_x_0:
[----:B------:R-:W-:Y:S01]  /*0350*/  MOV R0, 0x0 ;  /* 0x0000000000007802 */ /* 0x000fe20000000f00 */
[----:B-----5:R0:W-:Y:S01]  /*0360*/  STL.64 [R1], R2 ;  /* 0x0000000201007387 */ /* 0x0201e20000100a00 */
[----:B------:R-:W2:Y:S02]  /*0370*/  LDCU.64 UR4, c[0x4][0x8] ;  /* 0x01000100ff0477ac */ /* 0x000ea40008000a00 */
[----:B------:R0:W3:Y:S01]  /*0380*/  LDC.64 R8, c[0x4][R0] ;  /* 0x0100000000087b82 */ /* 0x0000e20000000a00 */
[----:B--2---:R-:W-:Y:S01]  /*0390*/  MOV R4, UR4 ;  /* 0x0000000400047c02 */ /* 0x004fe20008000f00 */
[----:B0-----:R-:W-:-:S07]  /*03a0*/  IMAD.U32 R5, RZ, RZ, UR5 ;  /* 0x00000005ff057e24 */ /* 0x001fce000f8e00ff */
[----:B------:R-:W-:-:S07]  /*03b0*/  LEPC R20, `(.L_x_3) ;  /* 0x000000001014794e */ /* 0x000fce0000000000 */
[----:B-1-3--:R-:W-:Y:S05]  /*03c0*/  CALL.ABS.NOINC R8 ;  /* 0x0000000008007343 */ /* 0x00afea0003c00000 */
.L_x_3:
[----:B------:R-:W-:Y:S05]  /*03d0*/  EXIT ;  /* 0x000000000000794d */ /* 0x000fea0003800000 */
.L_x_4:
[----:B------:R-:W-:-:S00]  /*03e0*/  BRA `(.L_x_4) ;  /* 0xfffffffc00fc7947 */ /* 0x000fc0000383ffff */
[----:B------:R-:W-:-:S00]  /*03f0*/  NOP ;  /* 0x0000000000007918 */ /* 0x000fc00000000000 */
        /* <DEDUP_REMOVED lines=8> */
.L_x_5:


//--------------------- .nv.global.init           --------------------------
	.section	.nv.global.init,"aw",@progbits
.nv.global.init:
	.type		$str,@object
	.size		$str,(.L_0 - $str)
$str:
        /*0000*/ 	.byte	0x25, 0x65, 0x0a, 0x00
.L_0:


//--------------------- .nv.shared.reserved.0     --------------------------
	.section	.nv.shared.reserved.0,"aw",@nobits
	.weak		__nv_reservedSMEM_offset_0_alias
	.size		__nv_reservedSMEM_offset_0_alias, 0, 64
	.other		__nv_reservedSMEM_offset_0_alias,@"STO_CUDA_RESERVED_SHARED STV_DEFAULT"
__nv_reservedSMEM_offset_0_alias:
	.zero		0
	.zero		64


//--------------------- .nv.constant0._Z8PTAP_GPUPdPmmS_S0_mS_S0_m --------------------------
	.section	.nv.constant0._Z8PTAP_GPUPdPmmS_S0_mS_S0_m,"a",@progbits
	.sectionflags	@""
	.align	4
.nv.constant0._Z8PTAP_GPUPdPmmS_S0_mS_S0_m:
	.zero		968


//--------------------- SYMBOLS --------------------------

	.type		.nv.reservedSmem.offset0,@object
	.size		.nv.reservedSmem.offset0,0x4
	.type		vprintf,@function
